//
// Generated by NVIDIA NVVM Compiler
//
// Compiler Build ID: CL-36424714
// Cuda compilation tools, release 13.0, V13.0.88
// Based on NVVM 20.0.0
//

.version 9.0
.target sm_100
.address_size 64

	// .globl	_Z14naiveReductionPfS_j
// _ZZ14naiveReductionPfS_jE2bl has been demoted
// _ZZ18optimizedReductionPfS_jE2bl has been demoted

.visible .entry _Z14naiveReductionPfS_j(
	.param .u64 .ptr .align 1 _Z14naiveReductionPfS_j_param_0,
	.param .u64 .ptr .align 1 _Z14naiveReductionPfS_j_param_1,
	.param .u32 _Z14naiveReductionPfS_j_param_2
)
{
	.reg .pred 	%p<6>;
	.reg .b32 	%r<28>;
	.reg .b32 	%f<10>;
	.reg .b64 	%rd<11>;
	// demoted variable
	.shared .align 4 .b8 _ZZ14naiveReductionPfS_jE2bl[4096];
	ld.param.u64 	%rd2, [_Z14naiveReductionPfS_j_param_0];
	ld.param.u64 	%rd3, [_Z14naiveReductionPfS_j_param_1];
	ld.param.u32 	%r11, [_Z14naiveReductionPfS_j_param_2];
	cvta.to.global.u64 	%rd1, %rd3;
	mov.u32 	%r1, %tid.x;
	mov.u32 	%r2, %ctaid.x;
	mov.u32 	%r3, %ntid.x;
	mul.lo.s32 	%r12, %r3, %r2;
	shl.b32 	%r4, %r12, 1;
	add.s32 	%r5, %r4, %r1;
	setp.lt.u32 	%p1, %r5, %r11;
	shl.b32 	%r13, %r1, 2;
	mov.u32 	%r14, _ZZ14naiveReductionPfS_jE2bl;
	add.s32 	%r6, %r14, %r13;
	@%p1 bra 	$L__BB0_2;
	shl.b32 	%r15, %r4, 2;
	add.s32 	%r17, %r14, %r15;
	mov.b32 	%r18, 0;
	st.shared.u32 	[%r17], %r18;
	bra.uni 	$L__BB0_3;
$L__BB0_2:
	mul.wide.u32 	%rd4, %r5, 4;
	add.s64 	%rd5, %rd1, %rd4;
	ld.global.f32 	%f3, [%rd5];
	st.shared.f32 	[%r6], %f3;
$L__BB0_3:
	add.s32 	%r7, %r5, %r3;
	setp.ge.u32 	%p2, %r7, %r11;
	mov.f32 	%f9, 0f00000000;
	@%p2 bra 	$L__BB0_5;
	mul.wide.u32 	%rd6, %r7, 4;
	add.s64 	%rd7, %rd1, %rd6;
	ld.global.f32 	%f9, [%rd7];
$L__BB0_5:
	shl.b32 	%r20, %r3, 2;
	add.s32 	%r21, %r6, %r20;
	st.shared.f32 	[%r21], %f9;
	add.s32 	%r8, %r6, %r13;
	mov.b32 	%r27, 1;
$L__BB0_6:
	bar.sync 	0;
	add.s32 	%r23, %r27, -1;
	and.b32  	%r24, %r23, %r1;
	setp.ne.s32 	%p3, %r24, 0;
	@%p3 bra 	$L__BB0_8;
	shl.b32 	%r25, %r27, 2;
	add.s32 	%r26, %r8, %r25;
	ld.shared.f32 	%f5, [%r26];
	ld.shared.f32 	%f6, [%r8];
	add.f32 	%f7, %f5, %f6;
	st.shared.f32 	[%r8], %f7;
$L__BB0_8:
	shl.b32 	%r27, %r27, 1;
	setp.le.u32 	%p4, %r27, %r3;
	@%p4 bra 	$L__BB0_6;
	setp.ne.s32 	%p5, %r1, 0;
	@%p5 bra 	$L__BB0_11;
	ld.shared.f32 	%f8, [_ZZ14naiveReductionPfS_jE2bl];
	cvta.to.global.u64 	%rd8, %rd2;
	mul.wide.u32 	%rd9, %r2, 4;
	add.s64 	%rd10, %rd8, %rd9;
	st.global.f32 	[%rd10], %f8;
$L__BB0_11:
	ret;

}
	// .globl	_Z18optimizedReductionPfS_j
.visible .entry _Z18optimizedReductionPfS_j(
	.param .u64 .ptr .align 1 _Z18optimizedReductionPfS_j_param_0,
	.param .u64 .ptr .align 1 _Z18optimizedReductionPfS_j_param_1,
	.param .u32 _Z18optimizedReductionPfS_j_param_2
)
{
	.reg .pred 	%p<6>;
	.reg .b32 	%r<22>;
	.reg .b32 	%f<10>;
	.reg .b64 	%rd<11>;
	// demoted variable
	.shared .align 4 .b8 _ZZ18optimizedReductionPfS_jE2bl[4096];
	ld.param.u64 	%rd2, [_Z18optimizedReductionPfS_j_param_0];
	ld.param.u64 	%rd3, [_Z18optimizedReductionPfS_j_param_1];
	ld.param.u32 	%r9, [_Z18optimizedReductionPfS_j_param_2];
	cvta.to.global.u64 	%rd1, %rd3;
	mov.u32 	%r1, %tid.x;
	mov.u32 	%r2, %ctaid.x;
	mov.u32 	%r21, %ntid.x;
	mul.lo.s32 	%r10, %r21, %r2;
	shl.b32 	%r11, %r10, 1;
	add.s32 	%r4, %r11, %r1;
	setp.ge.u32 	%p1, %r4, %r9;
	mov.f32 	%f9, 0f00000000;
	@%p1 bra 	$L__BB1_2;
	mul.wide.u32 	%rd4, %r4, 4;
	add.s64 	%rd5, %rd1, %rd4;
	ld.global.f32 	%f9, [%rd5];
$L__BB1_2:
	shl.b32 	%r12, %r1, 2;
	mov.u32 	%r13, _ZZ18optimizedReductionPfS_jE2bl;
	add.s32 	%r5, %r13, %r12;
	st.shared.f32 	[%r5], %f9;
	add.s32 	%r6, %r4, %r21;
	setp.lt.u32 	%p2, %r6, %r9;
	@%p2 bra 	$L__BB1_4;
	shl.b32 	%r14, %r21, 2;
	add.s32 	%r15, %r5, %r14;
	mov.b32 	%r16, 0;
	st.shared.u32 	[%r15], %r16;
	bra.uni 	$L__BB1_5;
$L__BB1_4:
	mul.wide.u32 	%rd6, %r6, 4;
	add.s64 	%rd7, %rd1, %rd6;
	ld.global.f32 	%f4, [%rd7];
	shl.b32 	%r17, %r21, 2;
	add.s32 	%r18, %r5, %r17;
	st.shared.f32 	[%r18], %f4;
$L__BB1_5:
	bar.sync 	0;
	setp.ge.u32 	%p3, %r1, %r21;
	@%p3 bra 	$L__BB1_7;
	ld.shared.f32 	%f5, [%r5];
	shl.b32 	%r19, %r21, 2;
	add.s32 	%r20, %r5, %r19;
	ld.shared.f32 	%f6, [%r20];
	add.f32 	%f7, %f5, %f6;
	st.shared.f32 	[%r5], %f7;
$L__BB1_7:
	shr.u32 	%r8, %r21, 1;
	setp.gt.u32 	%p4, %r21, 1;
	mov.u32 	%r21, %r8;
	@%p4 bra 	$L__BB1_5;
	setp.ne.s32 	%p5, %r1, 0;
	@%p5 bra 	$L__BB1_10;
	ld.shared.f32 	%f8, [_ZZ18optimizedReductionPfS_jE2bl];
	cvta.to.global.u64 	%rd8, %rd2;
	mul.wide.u32 	%rd9, %r2, 4;
	add.s64 	%rd10, %rd8, %rd9;
	st.global.f32 	[%rd10], %f8;
$L__BB1_10:
	ret;

}


// ===== COMPILED SASS (sm_100) =====

	.target	sm_100

	.elftype	@"ET_EXEC"


//--------------------- .note.nv.tkinfo           --------------------------
	.section	.note.nv.tkinfo,"",@"SHT_NOTE"
	.sectionflags	@"SHF_NOTE_NV_TKINFO"
	.tkinfo
        /*0018*/ 	.word	0x00000002
        /*0030*/ 	.string	""
        /*0030*/ 	.string	"ptxas"
        /*0030*/ 	.string	"Cuda compilation tools, release 13.0, V13.0.88"
        /*0030*/ 	.string	"Build cuda_13.0.r13.0/compiler.36424714_0"
        /*0030*/ 	.string	"-arch sm_100 -m 64 "



//--------------------- .note.nv.cuinfo           --------------------------
	.section	.note.nv.cuinfo,"",@"SHT_NOTE"
	.sectionflags	@"SHF_NOTE_NV_CUINFO"
        /*0018*/ 	.short	0x0002
        /*001a*/ 	.short	0x0064
        /*001c*/ 	.short	0x0082
	.zero		2


//--------------------- .nv.info                  --------------------------
	.section	.nv.info,"",@"SHT_CUDA_INFO"
	.align	4


	//----- nvinfo : EIATTR_REGCOUNT
	.align		4
        /*0000*/ 	.byte	0x04, 0x2f
        /*0002*/ 	.short	(.L_1 - .L_0)
	.align		4
.L_0:
        /*0004*/ 	.word	index@(_Z14naiveReductionPfS_j)
        /*0008*/ 	.word	0x00000010


	//----- nvinfo : EIATTR_FRAME_SIZE
	.align		4
.L_1:
        /*000c*/ 	.byte	0x04, 0x11
        /*000e*/ 	.short	(.L_3 - .L_2)
	.align		4
.L_2:
        /*0010*/ 	.word	index@(_Z14naiveReductionPfS_j)
        /*0014*/ 	.word	0x00000000


	//----- nvinfo : EIATTR_REGCOUNT
	.align		4
.L_3:
        /*0018*/ 	.byte	0x04, 0x2f
        /*001a*/ 	.short	(.L_5 - .L_4)
	.align		4
.L_4:
        /*001c*/ 	.word	index@(_Z18optimizedReductionPfS_j)
        /*0020*/ 	.word	0x00000010


	//----- nvinfo : EIATTR_FRAME_SIZE
	.align		4
.L_5:
        /*0024*/ 	.byte	0x04, 0x11
        /*0026*/ 	.short	(.L_7 - .L_6)
	.align		4
.L_6:
        /*0028*/ 	.word	index@(_Z18optimizedReductionPfS_j)
        /*002c*/ 	.word	0x00000000


	//----- nvinfo : EIATTR_MIN_STACK_SIZE
	.align		4
.L_7:
        /*0030*/ 	.byte	0x04, 0x12
        /*0032*/ 	.short	(.L_9 - .L_8)
	.align		4
.L_8:
        /*0034*/ 	.word	index@(_Z18optimizedReductionPfS_j)
        /*0038*/ 	.word	0x00000000


	//----- nvinfo : EIATTR_MIN_STACK_SIZE
	.align		4
.L_9:
        /*003c*/ 	.byte	0x04, 0x12
        /*003e*/ 	.short	(.L_11 - .L_10)
	.align		4
.L_10:
        /*0040*/ 	.word	index@(_Z14naiveReductionPfS_j)
        /*0044*/ 	.word	0x00000000
.L_11:


//--------------------- .nv.compat                --------------------------
	.section	.nv.compat,"",@"SHT_CUDA_COMPAT_INFO"
	.align	4
        /*0000*/ 	.byte	0x02, 0x09, 0x00, 0x00, 0x02, 0x02, 0x01, 0x00, 0x02, 0x05, 0x05, 0x00, 0x03, 0x07, 0x01, 0x01
        /*0010*/ 	.byte	0x02, 0x03, 0x00, 0x00, 0x02, 0x06, 0x01, 0x00, 0x04, 0x0b, 0x08, 0x00, 0x09, 0x00, 0x00, 0x00
        /*0020*/ 	.byte	0x00, 0x00, 0x00, 0x00


//--------------------- .nv.info._Z18optimizedReductionPfS_j --------------------------
	.section	.nv.info._Z18optimizedReductionPfS_j,"",@"SHT_CUDA_INFO"
	.sectionflags	@""
	.align	4


	//----- nvinfo : EIATTR_CUDA_API_VERSION
	.align		4
        /*0000*/ 	.byte	0x04, 0x37
        /*0002*/ 	.short	(.L_13 - .L_12)
.L_12:
        /*0004*/ 	.word	0x00000082


	//----- nvinfo : EIATTR_KPARAM_INFO
	.align		4
.L_13:
        /*0008*/ 	.byte	0x04, 0x17
        /*000a*/ 	.short	(.L_15 - .L_14)
.L_14:
        /*000c*/ 	.word	0x00000000
        /*0010*/ 	.short	0x0002
        /*0012*/ 	.short	0x0010
        /*0014*/ 	.byte	0x00, 0xf0, 0x11, 0x00


	//----- nvinfo : EIATTR_KPARAM_INFO
	.align		4
.L_15:
        /*0018*/ 	.byte	0x04, 0x17
        /*001a*/ 	.short	(.L_17 - .L_16)
.L_16:
        /*001c*/ 	.word	0x00000000
        /*0020*/ 	.short	0x0001
        /*0022*/ 	.short	0x0008
        /*0024*/ 	.byte	0x00, 0xf5, 0x21, 0x00


	//----- nvinfo : EIATTR_KPARAM_INFO
	.align		4
.L_17:
        /*0028*/ 	.byte	0x04, 0x17
        /*002a*/ 	.short	(.L_19 - .L_18)
.L_18:
        /*002c*/ 	.word	0x00000000
        /*0030*/ 	.short	0x0000
        /*0032*/ 	.short	0x0000
        /*0034*/ 	.byte	0x00, 0xf5, 0x21, 0x00


	//----- nvinfo : EIATTR_SPARSE_MMA_MASK
	.align		4
.L_19:
        /*0038*/ 	.byte	0x03, 0x50
        /*003a*/ 	.short	0x0000


	//----- nvinfo : EIATTR_MAXREG_COUNT
	.align		4
        /*003c*/ 	.byte	0x03, 0x1b
        /*003e*/ 	.short	0x00ff


	//----- nvinfo : EIATTR_NUM_BARRIERS
	.align		4
        /*0040*/ 	.byte	0x02, 0x4c
        /*0042*/ 	.byte	0x01
	.zero		1


	//----- nvinfo : EIATTR_MERCURY_ISA_VERSION
	.align		4
        /*0044*/ 	.byte	0x03, 0x5f
        /*0046*/ 	.short	0x0101


	//----- nvinfo : EIATTR_VRC_CTA_INIT_COUNT
	.align		4
        /*0048*/ 	.byte	0x02, 0x4a
	.zero		1
	.zero		1


	//----- nvinfo : EIATTR_EXIT_INSTR_OFFSETS
	.align		4
        /*004c*/ 	.byte	0x04, 0x1c
        /*004e*/ 	.short	(.L_21 - .L_20)


	//   ....[0]....
.L_20:
        /*0050*/ 	.word	0x00000270


	//   ....[1]....
        /*0054*/ 	.word	0x000002f0


	//----- nvinfo : EIATTR_CBANK_PARAM_SIZE
	.align		4
.L_21:
        /*0058*/ 	.byte	0x03, 0x19
        /*005a*/ 	.short	0x0014


	//----- nvinfo : EIATTR_PARAM_CBANK
	.align		4
        /*005c*/ 	.byte	0x04, 0x0a
        /*005e*/ 	.short	(.L_23 - .L_22)
	.align		4
.L_22:
        /*0060*/ 	.word	index@(.nv.constant0._Z18optimizedReductionPfS_j)
        /*0064*/ 	.short	0x0380
        /*0066*/ 	.short	0x0014


	//----- nvinfo : EIATTR_SW_WAR
	.align		4
.L_23:
        /*0068*/ 	.byte	0x04, 0x36
        /*006a*/ 	.short	(.L_25 - .L_24)
.L_24:
        /*006c*/ 	.word	0x00000008
.L_25:


//--------------------- .nv.info._Z14naiveReductionPfS_j --------------------------
	.section	.nv.info._Z14naiveReductionPfS_j,"",@"SHT_CUDA_INFO"
	.sectionflags	@""
	.align	4


	//----- nvinfo : EIATTR_CUDA_API_VERSION
	.align		4
        /*0000*/ 	.byte	0x04, 0x37
        /*0002*/ 	.short	(.L_27 - .L_26)
.L_26:
        /*0004*/ 	.word	0x00000082


	//----- nvinfo : EIATTR_KPARAM_INFO
	.align		4
.L_27:
        /*0008*/ 	.byte	0x04, 0x17
        /*000a*/ 	.short	(.L_29 - .L_28)
.L_28:
        /*000c*/ 	.word	0x00000000
        /*0010*/ 	.short	0x0002
        /*0012*/ 	.short	0x0010
        /*0014*/ 	.byte	0x00, 0xf0, 0x11, 0x00


	//----- nvinfo : EIATTR_KPARAM_INFO
	.align		4
.L_29:
        /*0018*/ 	.byte	0x04, 0x17
        /*001a*/ 	.short	(.L_31 - .L_30)
.L_30:
        /*001c*/ 	.word	0x00000000
        /*0020*/ 	.short	0x0001
        /*0022*/ 	.short	0x0008
        /*0024*/ 	.byte	0x00, 0xf5, 0x21, 0x00


	//----- nvinfo : EIATTR_KPARAM_INFO
	.align		4
.L_31:
        /*0028*/ 	.byte	0x04, 0x17
        /*002a*/ 	.short	(.L_33 - .L_32)
.L_32:
        /*002c*/ 	.word	0x00000000
        /*0030*/ 	.short	0x0000
        /*0032*/ 	.short	0x0000
        /*0034*/ 	.byte	0x00, 0xf5, 0x21, 0x00


	//----- nvinfo : EIATTR_SPARSE_MMA_MASK
	.align		4
.L_33:
        /*0038*/ 	.byte	0x03, 0x50
        /*003a*/ 	.short	0x0000


	//----- nvinfo : EIATTR_MAXREG_COUNT
	.align		4
        /*003c*/ 	.byte	0x03, 0x1b
        /*003e*/ 	.short	0x00ff


	//----- nvinfo : EIATTR_NUM_BARRIERS
	.align		4
        /*0040*/ 	.byte	0x02, 0x4c
        /*0042*/ 	.byte	0x01
	.zero		1


	//----- nvinfo : EIATTR_MERCURY_ISA_VERSION
	.align		4
        /*0044*/ 	.byte	0x03, 0x5f
        /*0046*/ 	.short	0x0101


	//----- nvinfo : EIATTR_VRC_CTA_INIT_COUNT
	.align		4
        /*0048*/ 	.byte	0x02, 0x4a
	.zero		1
	.zero		1


	//----- nvinfo : EIATTR_EXIT_INSTR_OFFSETS
	.align		4
        /*004c*/ 	.byte	0x04, 0x1c
        /*004e*/ 	.short	(.L_35 - .L_34)


	//   ....[0]....
.L_34:
        /*0050*/ 	.word	0x00000290


	//   ....[1]....
        /*0054*/ 	.word	0x00000310


	//----- nvinfo : EIATTR_CBANK_PARAM_SIZE
	.align		4
.L_35:
        /*0058*/ 	.byte	0x03, 0x19
        /*005a*/ 	.short	0x0014


	//----- nvinfo : EIATTR_PARAM_CBANK
	.align		4
        /*005c*/ 	.byte	0x04, 0x0a
        /*005e*/ 	.short	(.L_37 - .L_36)
	.align		4
.L_36:
        /*0060*/ 	.word	index@(.nv.constant0._Z14naiveReductionPfS_j)
        /*0064*/ 	.short	0x0380
        /*0066*/ 	.short	0x0014


	//----- nvinfo : EIATTR_SW_WAR
	.align		4
.L_37:
        /*0068*/ 	.byte	0x04, 0x36
        /*006a*/ 	.short	(.L_39 - .L_38)
.L_38:
        /*006c*/ 	.word	0x00000008
.L_39:


//--------------------- .nv.callgraph             --------------------------
	.section	.nv.callgraph,"",@"SHT_CUDA_CALLGRAPH"
	.align	4
	.sectionentsize	8
	.align		4
        /*0000*/ 	.word	0x00000000
	.align		4
        /*0004*/ 	.word	0xffffffff
	.align		4
        /*0008*/ 	.word	0x00000000
	.align		4
        /*000c*/ 	.word	0xfffffffe
	.align		4
        /*0010*/ 	.word	0x00000000
	.align		4
        /*0014*/ 	.word	0xfffffffd
	.align		4
        /*0018*/ 	.word	0x00000000
	.align		4
        /*001c*/ 	.word	0xfffffffc


//--------------------- .text._Z18optimizedReductionPfS_j --------------------------
	.section	.text._Z18optimizedReductionPfS_j,"ax",@progbits
	.align	128
        .global         _Z18optimizedReductionPfS_j
        .type           _Z18optimizedReductionPfS_j,@function
        .size           _Z18optimizedReductionPfS_j,(.L_x_4 - _Z18optimizedReductionPfS_j)
        .other          _Z18optimizedReductionPfS_j,@"STO_CUDA_ENTRY STV_DEFAULT"
_Z18optimizedReductionPfS_j:
.text._Z18optimizedReductionPfS_j:
[----:B------:R-:W-:Y:S01]  /*0000*/  LDC R1, c[0x0][0x37c] ;  /* 0x0000df00ff017b82 */ /* 0x000fe20000000800 */
[----:B------:R-:W0:Y:S01]  /*0010*/  S2R R11, SR_CTAID.X ;  /* 0x00000000000b7919 */ /* 0x000e220000002500 */
[----:B------:R-:W1:Y:S01]  /*0020*/  LDCU UR4, c[0x0][0x360] ;  /* 0x00006c00ff0477ac */ /* 0x000e620008000800 */
[----:B------:R-:W2:Y:S01]  /*0030*/  S2R R9, SR_TID.X ;  /* 0x0000000000097919 */ /* 0x000ea20000002100 */
[----:B------:R-:W3:Y:S01]  /*0040*/  LDCU UR5, c[0x0][0x390] ;  /* 0x00007200ff0577ac */ /* 0x000ee20008000800 */
[----:B------:R-:W4:Y:S01]  /*0050*/  LDCU.64 UR6, c[0x0][0x358] ;  /* 0x00006b00ff0677ac */ /* 0x000f220008000a00 */
[----:B-1----:R-:W-:Y:S02]  /*0060*/  IMAD.U32 R6, RZ, RZ, UR4 ;  /* 0x00000004ff067e24 */ /* 0x002fe4000f8e00ff */
[----:B0-----:R-:W-:-:S05]  /*0070*/  IMAD R0, R11, UR4, RZ ;  /* 0x000000040b007c24 */ /* 0x001fca000f8e02ff */
[----:B--2---:R-:W-:Y:S01]  /*0080*/  LEA R7, R0, R9, 0x1 ;  /* 0x0000000900077211 */ /* 0x004fe200078e08ff */
[----:B------:R-:W-:-:S03]  /*0090*/  HFMA2 R0, -RZ, RZ, 0, 0 ;  /* 0x00000000ff007431 */ /* 0x000fc600000001ff */
[C---:B---3--:R-:W-:Y:S01]  /*00a0*/  ISETP.GE.U32.AND P0, PT, R7.reuse, UR5, PT ;  /* 0x0000000507007c0c */ /* 0x048fe2000bf06070 */
[----:B------:R-:W-:-:S05]  /*00b0*/  IMAD.IADD R13, R7, 0x1, R6 ;  /* 0x00000001070d7824 */ /* 0x000fca00078e0206 */
[----:B------:R-:W-:-:S07]  /*00c0*/  ISETP.GE.U32.AND P1, PT, R13, UR5, PT ;  /* 0x000000050d007c0c */ /* 0x000fce000bf26070 */
[----:B------:R-:W0:Y:S08]  /*00d0*/  @!P0 LDC.64 R2, c[0x0][0x388] ;  /* 0x0000e200ff028b82 */ /* 0x000e300000000a00 */
[----:B------:R-:W1:Y:S01]  /*00e0*/  @!P1 LDC.64 R4, c[0x0][0x388] ;  /* 0x0000e200ff049b82 */ /* 0x000e620000000a00 */
[----:B0-----:R-:W-:-:S05]  /*00f0*/  @!P0 IMAD.WIDE.U32 R2, R7, 0x4, R2 ;  /* 0x0000000407028825 */ /* 0x001fca00078e0002 */
[----:B----4-:R-:W2:Y:S01]  /*0100*/  @!P0 LDG.E R0, desc[UR6][R2.64] ;  /* 0x0000000602008981 */ /* 0x010ea2000c1e1900 */
[----:B-1----:R-:W-:-:S06]  /*0110*/  @!P1 IMAD.WIDE.U32 R4, R13, 0x4, R4 ;  /* 0x000000040d049825 */ /* 0x002fcc00078e0004 */
[----:B------:R-:W3:Y:S01]  /*0120*/  @!P1 LDG.E R4, desc[UR6][R4.64] ;  /* 0x0000000604049981 */ /* 0x000ee2000c1e1900 */
[----:B------:R-:W0:Y:S01]  /*0130*/  S2UR UR5, SR_CgaCtaId ;  /* 0x00000000000579c3 */ /* 0x000e220000008800 */
[----:B------:R-:W-:Y:S02]  /*0140*/  UMOV UR4, 0x400 ;  /* 0x0000040000047882 */ /* 0x000fe40000000000 */
[----:B0-----:R-:W-:-:S06]  /*0150*/  ULEA UR4, UR5, UR4, 0x18 ;  /* 0x0000000405047291 */ /* 0x001fcc000f8ec0ff */
[----:B------:R-:W-:-:S04]  /*0160*/  LEA R7, R9, UR4, 0x2 ;  /* 0x0000000409077c11 */ /* 0x000fc8000f8e10ff */
[C---:B------:R-:W-:Y:S01]  /*0170*/  @!P1 LEA R13, R6.reuse, R7, 0x2 ;  /* 0x00000007060d9211 */ /* 0x040fe200078e10ff */
[----:B------:R-:W-:Y:S01]  /*0180*/  @P1 IMAD R8, R6, 0x4, R7 ;  /* 0x0000000406081824 */ /* 0x000fe200078e0207 */
[----:B--2---:R0:W-:Y:S04]  /*0190*/  STS [R7], R0 ;  /* 0x0000000007007388 */ /* 0x0041e80000000800 */
[----:B------:R0:W-:Y:S04]  /*01a0*/  @P1 STS [R8], RZ ;  /* 0x000000ff08001388 */ /* 0x0001e80000000800 */
[----:B---3--:R0:W-:Y:S02]  /*01b0*/  @!P1 STS [R13], R4 ;  /* 0x000000040d009388 */ /* 0x0081e40000000800 */
.L_x_0:
[----:B------:R-:W-:Y:S01]  /*01c0*/  BAR.SYNC.DEFER_BLOCKING 0x0 ;  /* 0x0000000000007b1d */ /* 0x000fe20000010000 */
[----:B------:R-:W-:-:S13]  /*01d0*/  ISETP.GE.U32.AND P0, PT, R9, R6, PT ;  /* 0x000000060900720c */ /* 0x000fda0003f06070 */
[----:B------:R-:W-:Y:S01]  /*01e0*/  @!P0 IMAD R2, R6, 0x4, R7 ;  /* 0x0000000406028824 */ /* 0x000fe200078e0207 */
[----:B0-----:R-:W-:Y:S04]  /*01f0*/  @!P0 LDS R0, [R7] ;  /* 0x0000000007008984 */ /* 0x001fe80000000800 */
[----:B------:R-:W0:Y:S02]  /*0200*/  @!P0 LDS R3, [R2] ;  /* 0x0000000002038984 */ /* 0x000e240000000800 */
[----:B0-----:R-:W-:-:S05]  /*0210*/  @!P0 FADD R0, R0, R3 ;  /* 0x0000000300008221 */ /* 0x001fca0000000000 */
[----:B------:R1:W-:Y:S01]  /*0220*/  @!P0 STS [R7], R0 ;  /* 0x0000000007008388 */ /* 0x0003e20000000800 */
[----:B------:R-:W-:Y:S02]  /*0230*/  ISETP.GT.U32.AND P0, PT, R6, 0x1, PT ;  /* 0x000000010600780c */ /* 0x000fe40003f04070 */
[----:B------:R-:W-:-:S11]  /*0240*/  SHF.R.U32.HI R6, RZ, 0x1, R6 ;  /* 0x00000001ff067819 */ /* 0x000fd60000011606 */
[----:B-1----:R-:W-:Y:S05]  /*0250*/  @P0 BRA `(.L_x_0) ;  /* 0xfffffffc00d80947 */ /* 0x002fea000383ffff */
[----:B------:R-:W-:-:S13]  /*0260*/  ISETP.NE.AND P0, PT, R9, RZ, PT ;  /* 0x000000ff0900720c */ /* 0x000fda0003f05270 */
[----:B------:R-:W-:Y:S05]  /*0270*/  @P0 EXIT ;  /* 0x000000000000094d */ /* 0x000fea0003800000 */
[----:B------:R-:W0:Y:S01]  /*0280*/  S2UR UR5, SR_CgaCtaId ;  /* 0x00000000000579c3 */ /* 0x000e220000008800 */
[----:B------:R-:W-:-:S07]  /*0290*/  UMOV UR4, 0x400 ;  /* 0x0000040000047882 */ /* 0x000fce0000000000 */
[----:B------:R-:W1:Y:S01]  /*02a0*/  LDC.64 R2, c[0x0][0x380] ;  /* 0x0000e000ff027b82 */ /* 0x000e620000000a00 */
[----:B0-----:R-:W-:Y:S01]  /*02b0*/  ULEA UR4, UR5, UR4, 0x18 ;  /* 0x0000000405047291 */ /* 0x001fe2000f8ec0ff */
[----:B-1----:R-:W-:-:S08]  /*02c0*/  IMAD.WIDE.U32 R2, R11, 0x4, R2 ;  /* 0x000000040b027825 */ /* 0x002fd000078e0002 */
[----:B------:R-:W0:Y:S04]  /*02d0*/  LDS R5, [UR4] ;  /* 0x00000004ff057984 */ /* 0x000e280008000800 */
[----:B0-----:R-:W-:Y:S01]  /*02e0*/  STG.E desc[UR6][R2.64], R5 ;  /* 0x0000000502007986 */ /* 0x001fe2000c101906 */
[----:B------:R-:W-:Y:S05]  /*02f0*/  EXIT ;  /* 0x000000000000794d */ /* 0x000fea0003800000 */
.L_x_1:
[----:B------:R-:W-:-:S00]  /*0300*/  BRA `(.L_x_1) ;  /* 0xfffffffc00fc7947 */ /* 0x000fc0000383ffff */
[----:B------:R-:W-:-:S00]  /*0310*/  NOP ;  /* 0x0000000000007918 */ /* 0x000fc00000000000 */
        /* <DEDUP_REMOVED lines=14> */
.L_x_4:


//--------------------- .text._Z14naiveReductionPfS_j --------------------------
	.section	.text._Z14naiveReductionPfS_j,"ax",@progbits
	.align	128
        .global         _Z14naiveReductionPfS_j
        .type           _Z14naiveReductionPfS_j,@function
        .size           _Z14naiveReductionPfS_j,(.L_x_5 - _Z14naiveReductionPfS_j)
        .other          _Z14naiveReductionPfS_j,@"STO_CUDA_ENTRY STV_DEFAULT"
_Z14naiveReductionPfS_j:
.text._Z14naiveReductionPfS_j:
[----:B------:R-:W-:Y:S01]  /*0000*/  LDC R1, c[0x0][0x37c] ;  /* 0x0000df00ff017b82 */ /* 0x000fe20000000800 */
[----:B------:R-:W0:Y:S07]  /*0010*/  S2R R13, SR_CTAID.X ;  /* 0x00000000000d7919 */ /* 0x000e2e0000002500 */
[----:B------:R-:W0:Y:S01]  /*0020*/  LDC R10, c[0x0][0x360] ;  /* 0x0000d800ff0a7b82 */ /* 0x000e220000000800 */
[----:B------:R-:W1:Y:S01]  /*0030*/  LDCU UR4, c[0x0][0x390] ;  /* 0x00007200ff0477ac */ /* 0x000e620008000800 */
[----:B------:R-:W2:Y:S01]  /*0040*/  S2R R11, SR_TID.X ;  /* 0x00000000000b7919 */ /* 0x000ea20000002100 */
[----:B------:R-:W3:Y:S01]  /*0050*/  LDCU.64 UR6, c[0x0][0x358] ;  /* 0x00006b00ff0677ac */ /* 0x000ee20008000a00 */
[----:B0-----:R-:W-:-:S04]  /*0060*/  IMAD R0, R13, R10, RZ ;  /* 0x0000000a0d007224 */ /* 0x001fc800078e02ff */
[----:B--2---:R-:W-:-:S05]  /*0070*/  IMAD R7, R0, 0x2, R11 ;  /* 0x0000000200077824 */ /* 0x004fca00078e020b */
[C---:B------:R-:W-:Y:S02]  /*0080*/  IADD3 R9, PT, PT, R7.reuse, R10, RZ ;  /* 0x0000000a07097210 */ /* 0x040fe40007ffe0ff */
[----:B-1----:R-:W-:Y:S02]  /*0090*/  ISETP.GE.U32.AND P0, PT, R7, UR4, PT ;  /* 0x0000000407007c0c */ /* 0x002fe4000bf06070 */
[----:B------:R-:W-:-:S11]  /*00a0*/  ISETP.GE.U32.AND P1, PT, R9, UR4, PT ;  /* 0x0000000409007c0c */ /* 0x000fd6000bf26070 */
[----:B------:R-:W0:Y:S08]  /*00b0*/  @!P0 LDC.64 R2, c[0x0][0x388] ;  /* 0x0000e200ff028b82 */ /* 0x000e300000000a00 */
[----:B------:R-:W1:Y:S01]  /*00c0*/  @!P1 LDC.64 R4, c[0x0][0x388] ;  /* 0x0000e200ff049b82 */ /* 0x000e620000000a00 */
[----:B0-----:R-:W-:-:S04]  /*00d0*/  @!P0 IMAD.WIDE.U32 R2, R7, 0x4, R2 ;  /* 0x0000000407028825 */ /* 0x001fc800078e0002 */
[----:B------:R-:W-:Y:S02]  /*00e0*/  IMAD.MOV.U32 R7, RZ, RZ, RZ ;  /* 0x000000ffff077224 */ /* 0x000fe400078e00ff */
[----:B---3--:R0:W2:Y:S01]  /*00f0*/  @!P0 LDG.E R3, desc[UR6][R2.64] ;  /* 0x0000000602038981 */ /* 0x0080a2000c1e1900 */
[----:B-1----:R-:W-:-:S05]  /*0100*/  @!P1 IMAD.WIDE.U32 R4, R9, 0x4, R4 ;  /* 0x0000000409049825 */ /* 0x002fca00078e0004 */
[----:B------:R-:W3:Y:S01]  /*0110*/  @!P1 LDG.E R7, desc[UR6][R4.64] ;  /* 0x0000000604079981 */ /* 0x000ee2000c1e1900 */
[----:B------:R-:W1:Y:S01]  /*0120*/  S2UR UR5, SR_CgaCtaId ;  /* 0x00000000000579c3 */ /* 0x000e620000008800 */
[----:B------:R-:W-:Y:S02]  /*0130*/  UMOV UR4, 0x400 ;  /* 0x0000040000047882 */ /* 0x000fe40000000000 */
[----:B-1----:R-:W-:-:S06]  /*0140*/  ULEA UR4, UR5, UR4, 0x18 ;  /* 0x0000000405047291 */ /* 0x002fcc000f8ec0ff */
[----:B------:R-:W-:Y:S02]  /*0150*/  LEA R6, R11, UR4, 0x2 ;  /* 0x000000040b067c11 */ /* 0x000fe4000f8e10ff */
[----:B------:R-:W-:Y:S02]  /*0160*/  @P0 LEA R0, R0, UR4, 0x3 ;  /* 0x0000000400000c11 */ /* 0x000fe4000f8e18ff */
[----:B------:R-:W-:-:S03]  /*0170*/  LEA R8, R10, R6, 0x2 ;  /* 0x000000060a087211 */ /* 0x000fc600078e10ff */
[----:B------:R1:W-:Y:S01]  /*0180*/  @P0 STS [R0], RZ ;  /* 0x000000ff00000388 */ /* 0x0003e20000000800 */
[----:B------:R-:W-:Y:S01]  /*0190*/  IMAD.MOV.U32 R9, RZ, RZ, 0x1 ;  /* 0x00000001ff097424 */ /* 0x000fe200078e00ff */
[----:B0-----:R-:W-:Y:S02]  /*01a0*/  LEA R2, R11, R6, 0x2 ;  /* 0x000000060b027211 */ /* 0x001fe400078e10ff */
[----:B--2---:R1:W-:Y:S04]  /*01b0*/  @!P0 STS [R6], R3 ;  /* 0x0000000306008388 */ /* 0x0043e80000000800 */
[----:B---3--:R1:W-:Y:S02]  /*01c0*/  STS [R8], R7 ;  /* 0x0000000708007388 */ /* 0x0083e40000000800 */
.L_x_2:
[----:B-1----:R-:W-:Y:S01]  /*01d0*/  VIADD R0, R9, 0xffffffff ;  /* 0xffffffff09007836 */ /* 0x002fe20000000000 */
[----:B------:R-:W-:Y:S04]  /*01e0*/  BAR.SYNC.DEFER_BLOCKING 0x0 ;  /* 0x0000000000007b1d */ /* 0x000fe80000010000 */
[----:B------:R-:W-:-:S13]  /*01f0*/  LOP3.LUT P0, RZ, R0, R11, RZ, 0xc0, !PT ;  /* 0x0000000b00ff7212 */ /* 0x000fda000780c0ff */
[C---:B------:R-:W-:Y:S01]  /*0200*/  @!P0 LEA R0, R9.reuse, R2, 0x2 ;  /* 0x0000000209008211 */ /* 0x040fe200078e10ff */
[----:B------:R-:W-:Y:S01]  /*0210*/  IMAD.SHL.U32 R9, R9, 0x2, RZ ;  /* 0x0000000209097824 */ /* 0x000fe200078e00ff */
[----:B------:R-:W-:Y:S04]  /*0220*/  @!P0 LDS R3, [R2] ;  /* 0x0000000002038984 */ /* 0x000fe80000000800 */
[----:B------:R-:W0:Y:S02]  /*0230*/  @!P0 LDS R0, [R0] ;  /* 0x0000000000008984 */ /* 0x000e240000000800 */
[----:B0-----:R-:W-:-:S05]  /*0240*/  @!P0 FADD R3, R0, R3 ;  /* 0x0000000300038221 */ /* 0x001fca0000000000 */
[----:B------:R0:W-:Y:S01]  /*0250*/  @!P0 STS [R2], R3 ;  /* 0x0000000302008388 */ /* 0x0001e20000000800 */
[----:B------:R-:W-:-:S13]  /*0260*/  ISETP.GT.U32.AND P0, PT, R9, R10, PT ;  /* 0x0000000a0900720c */ /* 0x000fda0003f04070 */
[----:B0-----:R-:W-:Y:S05]  /*0270*/  @!P0 BRA `(.L_x_2) ;  /* 0xfffffffc00d48947 */ /* 0x001fea000383ffff */
        /* <DEDUP_REMOVED lines=10> */
.L_x_3:
        /* <DEDUP_REMOVED lines=14> */
.L_x_5:


//--------------------- .nv.shared._Z18optimizedReductionPfS_j --------------------------
	.section	.nv.shared._Z18optimizedReductionPfS_j,"aw",@nobits
	.sectionflags	@""
	.align	4
.nv.shared._Z18optimizedReductionPfS_j:
	.zero		5120


//--------------------- .nv.shared.reserved.0     --------------------------
	.section	.nv.shared.reserved.0,"aw",@nobits
	.weak		__nv_reservedSMEM_offset_0_alias
	.size		__nv_reservedSMEM_offset_0_alias, 0, 64
	.other		__nv_reservedSMEM_offset_0_alias,@"STO_CUDA_RESERVED_SHARED STV_DEFAULT"
__nv_reservedSMEM_offset_0_alias:
	.zero		0
	.zero		64


//--------------------- .nv.shared._Z14naiveReductionPfS_j --------------------------
	.section	.nv.shared._Z14naiveReductionPfS_j,"aw",@nobits
	.sectionflags	@""
	.align	4
.nv.shared._Z14naiveReductionPfS_j:
	.zero		5120


//--------------------- .nv.constant0._Z18optimizedReductionPfS_j --------------------------
	.section	.nv.constant0._Z18optimizedReductionPfS_j,"a",@progbits
	.sectionflags	@""
	.align	4
.nv.constant0._Z18optimizedReductionPfS_j:
	.zero		916


//--------------------- .nv.constant0._Z14naiveReductionPfS_j --------------------------
	.section	.nv.constant0._Z14naiveReductionPfS_j,"a",@progbits
	.sectionflags	@""
	.align	4
.nv.constant0._Z14naiveReductionPfS_j:
	.zero		916


//--------------------- SYMBOLS --------------------------

	.type		.nv.reservedSmem.offset0,@object
	.size		.nv.reservedSmem.offset0,0x4
	.type		.nv.reservedSmem.cap,@object
	.size		.nv.reservedSmem.cap,0x4
